//
// Generated by NVIDIA NVVM Compiler
//
// Compiler Build ID: CL-36424714
// Cuda compilation tools, release 13.0, V13.0.88
// Based on NVVM 20.0.0
//

.version 9.0
.target sm_100
.address_size 64

	// .globl	_Z12matMulKernelPfS_S_i
// _ZZ12matMulKernelPfS_S_iE3Mds has been demoted
// _ZZ12matMulKernelPfS_S_iE3Nds has been demoted

.visible .entry _Z12matMulKernelPfS_S_i(
	.param .u64 .ptr .align 1 _Z12matMulKernelPfS_S_i_param_0,
	.param .u64 .ptr .align 1 _Z12matMulKernelPfS_S_i_param_1,
	.param .u64 .ptr .align 1 _Z12matMulKernelPfS_S_i_param_2,
	.param .u32 _Z12matMulKernelPfS_S_i_param_3
)
{
	.reg .pred 	%p<10>;
	.reg .b32 	%r<119>;
	.reg .b32 	%f<143>;
	.reg .b64 	%rd<48>;
	// demoted variable
	.shared .align 4 .b8 _ZZ12matMulKernelPfS_S_iE3Mds[16];
	// demoted variable
	.shared .align 4 .b8 _ZZ12matMulKernelPfS_S_iE3Nds[16];
	ld.param.u64 	%rd4, [_Z12matMulKernelPfS_S_i_param_0];
	ld.param.u64 	%rd5, [_Z12matMulKernelPfS_S_i_param_1];
	ld.param.u32 	%r49, [_Z12matMulKernelPfS_S_i_param_3];
	cvta.to.global.u64 	%rd1, %rd4;
	cvta.to.global.u64 	%rd2, %rd5;
	mov.u32 	%r50, %ctaid.x;
	mov.u32 	%r51, %ctaid.y;
	mov.u32 	%r1, %tid.x;
	mov.u32 	%r2, %tid.y;
	shl.b32 	%r52, %r51, 1;
	add.s32 	%r3, %r52, %r2;
	shl.b32 	%r4, %r50, 1;
	add.s32 	%r5, %r4, %r1;
	shr.u32 	%r53, %r49, 31;
	add.s32 	%r54, %r49, %r53;
	shr.s32 	%r6, %r54, 1;
	setp.lt.s32 	%p1, %r49, 2;
	mov.f32 	%f142, 0f00000000;
	@%p1 bra 	$L__BB0_12;
	mad.lo.s32 	%r7, %r49, %r3, %r1;
	shl.b32 	%r56, %r2, 3;
	mov.u32 	%r57, _ZZ12matMulKernelPfS_S_iE3Mds;
	add.s32 	%r8, %r57, %r56;
	shl.b32 	%r58, %r1, 2;
	add.s32 	%r9, %r8, %r58;
	mov.u32 	%r59, _ZZ12matMulKernelPfS_S_iE3Nds;
	add.s32 	%r11, %r59, %r58;
	add.s32 	%r10, %r11, %r56;
	add.s32 	%r60, %r6, -1;
	setp.lt.u32 	%p2, %r60, 7;
	mov.f32 	%f142, 0f00000000;
	mov.b32 	%r117, 0;
	@%p2 bra 	$L__BB0_4;
	and.b32  	%r61, %r6, 1073741816;
	neg.s32 	%r115, %r61;
	add.s32 	%r62, %r2, 14;
	mad.lo.s32 	%r63, %r49, %r62, %r1;
	add.s32 	%r113, %r63, %r4;
	add.s32 	%r64, %r2, 12;
	mad.lo.s32 	%r65, %r49, %r64, %r1;
	add.s32 	%r112, %r65, %r4;
	add.s32 	%r66, %r2, 10;
	mad.lo.s32 	%r67, %r49, %r66, %r1;
	add.s32 	%r111, %r67, %r4;
	add.s32 	%r68, %r2, 8;
	mad.lo.s32 	%r69, %r49, %r68, %r1;
	add.s32 	%r110, %r69, %r4;
	add.s32 	%r70, %r2, 6;
	mad.lo.s32 	%r71, %r49, %r70, %r1;
	add.s32 	%r109, %r71, %r4;
	add.s32 	%r72, %r2, 4;
	mad.lo.s32 	%r73, %r49, %r72, %r1;
	add.s32 	%r108, %r73, %r4;
	add.s32 	%r74, %r2, 2;
	mad.lo.s32 	%r75, %r49, %r74, %r1;
	add.s32 	%r107, %r75, %r4;
	mad.lo.s32 	%r76, %r2, %r49, %r1;
	add.s32 	%r106, %r76, %r4;
	mov.f32 	%f142, 0f00000000;
	mov.u32 	%r114, %r7;
$L__BB0_3:
	.pragma "nounroll";
	and.b32  	%r117, %r6, 1073741816;
	mul.wide.s32 	%rd6, %r114, 4;
	add.s64 	%rd7, %rd2, %rd6;
	ld.global.f32 	%f17, [%rd7];
	st.shared.f32 	[%r9], %f17;
	mul.wide.u32 	%rd8, %r106, 4;
	add.s64 	%rd9, %rd1, %rd8;
	ld.global.f32 	%f18, [%rd9];
	st.shared.f32 	[%r10], %f18;
	bar.sync 	0;
	ld.shared.f32 	%f19, [%r8];
	ld.shared.f32 	%f20, [%r11];
	fma.rn.f32 	%f21, %f19, %f20, %f142;
	ld.shared.f32 	%f22, [%r8+4];
	ld.shared.f32 	%f23, [%r11+8];
	fma.rn.f32 	%f24, %f22, %f23, %f21;
	bar.sync 	0;
	ld.global.f32 	%f25, [%rd7+8];
	st.shared.f32 	[%r9], %f25;
	mul.wide.u32 	%rd10, %r107, 4;
	add.s64 	%rd11, %rd1, %rd10;
	ld.global.f32 	%f26, [%rd11];
	st.shared.f32 	[%r10], %f26;
	bar.sync 	0;
	ld.shared.f32 	%f27, [%r8];
	ld.shared.f32 	%f28, [%r11];
	fma.rn.f32 	%f29, %f27, %f28, %f24;
	ld.shared.f32 	%f30, [%r8+4];
	ld.shared.f32 	%f31, [%r11+8];
	fma.rn.f32 	%f32, %f30, %f31, %f29;
	bar.sync 	0;
	ld.global.f32 	%f33, [%rd7+16];
	st.shared.f32 	[%r9], %f33;
	mul.wide.u32 	%rd12, %r108, 4;
	add.s64 	%rd13, %rd1, %rd12;
	ld.global.f32 	%f34, [%rd13];
	st.shared.f32 	[%r10], %f34;
	bar.sync 	0;
	ld.shared.f32 	%f35, [%r8];
	ld.shared.f32 	%f36, [%r11];
	fma.rn.f32 	%f37, %f35, %f36, %f32;
	ld.shared.f32 	%f38, [%r8+4];
	ld.shared.f32 	%f39, [%r11+8];
	fma.rn.f32 	%f40, %f38, %f39, %f37;
	bar.sync 	0;
	ld.global.f32 	%f41, [%rd7+24];
	st.shared.f32 	[%r9], %f41;
	mul.wide.u32 	%rd14, %r109, 4;
	add.s64 	%rd15, %rd1, %rd14;
	ld.global.f32 	%f42, [%rd15];
	st.shared.f32 	[%r10], %f42;
	bar.sync 	0;
	ld.shared.f32 	%f43, [%r8];
	ld.shared.f32 	%f44, [%r11];
	fma.rn.f32 	%f45, %f43, %f44, %f40;
	ld.shared.f32 	%f46, [%r8+4];
	ld.shared.f32 	%f47, [%r11+8];
	fma.rn.f32 	%f48, %f46, %f47, %f45;
	bar.sync 	0;
	ld.global.f32 	%f49, [%rd7+32];
	st.shared.f32 	[%r9], %f49;
	mul.wide.u32 	%rd16, %r110, 4;
	add.s64 	%rd17, %rd1, %rd16;
	ld.global.f32 	%f50, [%rd17];
	st.shared.f32 	[%r10], %f50;
	bar.sync 	0;
	ld.shared.f32 	%f51, [%r8];
	ld.shared.f32 	%f52, [%r11];
	fma.rn.f32 	%f53, %f51, %f52, %f48;
	ld.shared.f32 	%f54, [%r8+4];
	ld.shared.f32 	%f55, [%r11+8];
	fma.rn.f32 	%f56, %f54, %f55, %f53;
	bar.sync 	0;
	ld.global.f32 	%f57, [%rd7+40];
	st.shared.f32 	[%r9], %f57;
	mul.wide.u32 	%rd18, %r111, 4;
	add.s64 	%rd19, %rd1, %rd18;
	ld.global.f32 	%f58, [%rd19];
	st.shared.f32 	[%r10], %f58;
	bar.sync 	0;
	ld.shared.f32 	%f59, [%r8];
	ld.shared.f32 	%f60, [%r11];
	fma.rn.f32 	%f61, %f59, %f60, %f56;
	ld.shared.f32 	%f62, [%r8+4];
	ld.shared.f32 	%f63, [%r11+8];
	fma.rn.f32 	%f64, %f62, %f63, %f61;
	bar.sync 	0;
	ld.global.f32 	%f65, [%rd7+48];
	st.shared.f32 	[%r9], %f65;
	mul.wide.u32 	%rd20, %r112, 4;
	add.s64 	%rd21, %rd1, %rd20;
	ld.global.f32 	%f66, [%rd21];
	st.shared.f32 	[%r10], %f66;
	bar.sync 	0;
	ld.shared.f32 	%f67, [%r8];
	ld.shared.f32 	%f68, [%r11];
	fma.rn.f32 	%f69, %f67, %f68, %f64;
	ld.shared.f32 	%f70, [%r8+4];
	ld.shared.f32 	%f71, [%r11+8];
	fma.rn.f32 	%f72, %f70, %f71, %f69;
	bar.sync 	0;
	ld.global.f32 	%f73, [%rd7+56];
	st.shared.f32 	[%r9], %f73;
	mul.wide.u32 	%rd22, %r113, 4;
	add.s64 	%rd23, %rd1, %rd22;
	ld.global.f32 	%f74, [%rd23];
	st.shared.f32 	[%r10], %f74;
	bar.sync 	0;
	ld.shared.f32 	%f75, [%r8];
	ld.shared.f32 	%f76, [%r11];
	fma.rn.f32 	%f77, %f75, %f76, %f72;
	ld.shared.f32 	%f78, [%r8+4];
	ld.shared.f32 	%f79, [%r11+8];
	fma.rn.f32 	%f142, %f78, %f79, %f77;
	bar.sync 	0;
	add.s32 	%r115, %r115, 8;
	add.s32 	%r114, %r114, 16;
	shl.b32 	%r77, %r49, 4;
	add.s32 	%r113, %r113, %r77;
	add.s32 	%r112, %r112, %r77;
	add.s32 	%r111, %r111, %r77;
	add.s32 	%r110, %r110, %r77;
	add.s32 	%r109, %r109, %r77;
	add.s32 	%r108, %r108, %r77;
	add.s32 	%r107, %r107, %r77;
	add.s32 	%r106, %r106, %r77;
	setp.ne.s32 	%p3, %r115, 0;
	@%p3 bra 	$L__BB0_3;
$L__BB0_4:
	and.b32  	%r43, %r6, 7;
	setp.eq.s32 	%p4, %r43, 0;
	@%p4 bra 	$L__BB0_12;
	and.b32  	%r44, %r6, 3;
	setp.lt.u32 	%p5, %r43, 4;
	@%p5 bra 	$L__BB0_7;
	shl.b32 	%r78, %r117, 1;
	add.s32 	%r79, %r7, %r78;
	mul.wide.s32 	%rd24, %r79, 4;
	add.s64 	%rd25, %rd2, %rd24;
	ld.global.f32 	%f81, [%rd25];
	st.shared.f32 	[%r9], %f81;
	add.s32 	%r80, %r78, %r2;
	mad.lo.s32 	%r81, %r80, %r49, %r5;
	mul.wide.u32 	%rd26, %r81, 4;
	add.s64 	%rd27, %rd1, %rd26;
	ld.global.f32 	%f82, [%rd27];
	st.shared.f32 	[%r10], %f82;
	bar.sync 	0;
	ld.shared.f32 	%f83, [%r8];
	ld.shared.f32 	%f84, [%r11];
	fma.rn.f32 	%f85, %f83, %f84, %f142;
	ld.shared.f32 	%f86, [%r8+4];
	ld.shared.f32 	%f87, [%r11+8];
	fma.rn.f32 	%f88, %f86, %f87, %f85;
	bar.sync 	0;
	ld.global.f32 	%f89, [%rd25+8];
	st.shared.f32 	[%r9], %f89;
	add.s32 	%r82, %r80, 2;
	mad.lo.s32 	%r83, %r82, %r49, %r5;
	mul.wide.u32 	%rd28, %r83, 4;
	add.s64 	%rd29, %rd1, %rd28;
	ld.global.f32 	%f90, [%rd29];
	st.shared.f32 	[%r10], %f90;
	bar.sync 	0;
	ld.shared.f32 	%f91, [%r8];
	ld.shared.f32 	%f92, [%r11];
	fma.rn.f32 	%f93, %f91, %f92, %f88;
	ld.shared.f32 	%f94, [%r8+4];
	ld.shared.f32 	%f95, [%r11+8];
	fma.rn.f32 	%f96, %f94, %f95, %f93;
	bar.sync 	0;
	ld.global.f32 	%f97, [%rd25+16];
	st.shared.f32 	[%r9], %f97;
	add.s32 	%r84, %r80, 4;
	mad.lo.s32 	%r85, %r84, %r49, %r5;
	mul.wide.u32 	%rd30, %r85, 4;
	add.s64 	%rd31, %rd1, %rd30;
	ld.global.f32 	%f98, [%rd31];
	st.shared.f32 	[%r10], %f98;
	bar.sync 	0;
	ld.shared.f32 	%f99, [%r8];
	ld.shared.f32 	%f100, [%r11];
	fma.rn.f32 	%f101, %f99, %f100, %f96;
	ld.shared.f32 	%f102, [%r8+4];
	ld.shared.f32 	%f103, [%r11+8];
	fma.rn.f32 	%f104, %f102, %f103, %f101;
	bar.sync 	0;
	ld.global.f32 	%f105, [%rd25+24];
	st.shared.f32 	[%r9], %f105;
	add.s32 	%r86, %r80, 6;
	mad.lo.s32 	%r87, %r86, %r49, %r5;
	mul.wide.u32 	%rd32, %r87, 4;
	add.s64 	%rd33, %rd1, %rd32;
	ld.global.f32 	%f106, [%rd33];
	st.shared.f32 	[%r10], %f106;
	bar.sync 	0;
	ld.shared.f32 	%f107, [%r8];
	ld.shared.f32 	%f108, [%r11];
	fma.rn.f32 	%f109, %f107, %f108, %f104;
	ld.shared.f32 	%f110, [%r8+4];
	ld.shared.f32 	%f111, [%r11+8];
	fma.rn.f32 	%f142, %f110, %f111, %f109;
	bar.sync 	0;
	sub.s32 	%r88, %r78, %r117;
	add.s32 	%r117, %r88, 4;
$L__BB0_7:
	setp.eq.s32 	%p6, %r44, 0;
	@%p6 bra 	$L__BB0_12;
	setp.eq.s32 	%p7, %r44, 1;
	@%p7 bra 	$L__BB0_10;
	shl.b32 	%r89, %r117, 1;
	add.s32 	%r90, %r7, %r89;
	mul.wide.s32 	%rd34, %r90, 4;
	add.s64 	%rd35, %rd2, %rd34;
	ld.global.f32 	%f113, [%rd35];
	st.shared.f32 	[%r9], %f113;
	add.s32 	%r91, %r89, %r2;
	mad.lo.s32 	%r92, %r91, %r49, %r5;
	mul.wide.u32 	%rd36, %r92, 4;
	add.s64 	%rd37, %rd1, %rd36;
	ld.global.f32 	%f114, [%rd37];
	st.shared.f32 	[%r10], %f114;
	bar.sync 	0;
	ld.shared.f32 	%f115, [%r8];
	ld.shared.f32 	%f116, [%r11];
	fma.rn.f32 	%f117, %f115, %f116, %f142;
	ld.shared.f32 	%f118, [%r8+4];
	ld.shared.f32 	%f119, [%r11+8];
	fma.rn.f32 	%f120, %f118, %f119, %f117;
	bar.sync 	0;
	ld.global.f32 	%f121, [%rd35+8];
	st.shared.f32 	[%r9], %f121;
	add.s32 	%r93, %r91, 2;
	mad.lo.s32 	%r94, %r93, %r49, %r5;
	mul.wide.u32 	%rd38, %r94, 4;
	add.s64 	%rd39, %rd1, %rd38;
	ld.global.f32 	%f122, [%rd39];
	st.shared.f32 	[%r10], %f122;
	bar.sync 	0;
	ld.shared.f32 	%f123, [%r8];
	ld.shared.f32 	%f124, [%r11];
	fma.rn.f32 	%f125, %f123, %f124, %f120;
	ld.shared.f32 	%f126, [%r8+4];
	ld.shared.f32 	%f127, [%r11+8];
	fma.rn.f32 	%f142, %f126, %f127, %f125;
	bar.sync 	0;
	sub.s32 	%r95, %r89, %r117;
	add.s32 	%r117, %r95, 2;
$L__BB0_10:
	and.b32  	%r96, %r6, 1;
	setp.eq.b32 	%p8, %r96, 1;
	not.pred 	%p9, %p8;
	@%p9 bra 	$L__BB0_12;
	shl.b32 	%r97, %r117, 1;
	add.s32 	%r98, %r7, %r97;
	mul.wide.s32 	%rd40, %r98, 4;
	add.s64 	%rd41, %rd2, %rd40;
	ld.global.f32 	%f128, [%rd41];
	st.shared.f32 	[%r9], %f128;
	add.s32 	%r99, %r97, %r2;
	mad.lo.s32 	%r100, %r99, %r49, %r5;
	mul.wide.u32 	%rd42, %r100, 4;
	add.s64 	%rd43, %rd1, %rd42;
	ld.global.f32 	%f129, [%rd43];
	st.shared.f32 	[%r10], %f129;
	bar.sync 	0;
	ld.shared.f32 	%f130, [%r8];
	ld.shared.f32 	%f131, [%r11];
	fma.rn.f32 	%f132, %f130, %f131, %f142;
	ld.shared.f32 	%f133, [%r8+4];
	ld.shared.f32 	%f134, [%r11+8];
	fma.rn.f32 	%f142, %f133, %f134, %f132;
	bar.sync 	0;
$L__BB0_12:
	ld.param.u64 	%rd47, [_Z12matMulKernelPfS_S_i_param_2];
	cvta.to.global.u64 	%rd44, %rd47;
	mad.lo.s32 	%r105, %r49, %r3, %r5;
	mul.wide.s32 	%rd45, %r105, 4;
	add.s64 	%rd46, %rd44, %rd45;
	st.global.f32 	[%rd46], %f142;
	ret;

}


// ===== COMPILED SASS (sm_100) =====

	.target	sm_100

	.elftype	@"ET_EXEC"


//--------------------- .note.nv.tkinfo           --------------------------
	.section	.note.nv.tkinfo,"",@"SHT_NOTE"
	.sectionflags	@"SHF_NOTE_NV_TKINFO"
	.tkinfo
        /*0018*/ 	.word	0x00000002
        /*0030*/ 	.string	""
        /*0030*/ 	.string	"ptxas"
        /*0030*/ 	.string	"Cuda compilation tools, release 13.0, V13.0.88"
        /*0030*/ 	.string	"Build cuda_13.0.r13.0/compiler.36424714_0"
        /*0030*/ 	.string	"-arch sm_100 -m 64 "



//--------------------- .note.nv.cuinfo           --------------------------
	.section	.note.nv.cuinfo,"",@"SHT_NOTE"
	.sectionflags	@"SHF_NOTE_NV_CUINFO"
        /*0018*/ 	.short	0x0002
        /*001a*/ 	.short	0x0064
        /*001c*/ 	.short	0x0082
	.zero		2


//--------------------- .nv.info                  --------------------------
	.section	.nv.info,"",@"SHT_CUDA_INFO"
	.align	4


	//----- nvinfo : EIATTR_REGCOUNT
	.align		4
        /*0000*/ 	.byte	0x04, 0x2f
        /*0002*/ 	.short	(.L_1 - .L_0)
	.align		4
.L_0:
        /*0004*/ 	.word	index@(_Z12matMulKernelPfS_S_i)
        /*0008*/ 	.word	0x00000028


	//----- nvinfo : EIATTR_FRAME_SIZE
	.align		4
.L_1:
        /*000c*/ 	.byte	0x04, 0x11
        /*000e*/ 	.short	(.L_3 - .L_2)
	.align		4
.L_2:
        /*0010*/ 	.word	index@(_Z12matMulKernelPfS_S_i)
        /*0014*/ 	.word	0x00000000


	//----- nvinfo : EIATTR_MIN_STACK_SIZE
	.align		4
.L_3:
        /*0018*/ 	.byte	0x04, 0x12
        /*001a*/ 	.short	(.L_5 - .L_4)
	.align		4
.L_4:
        /*001c*/ 	.word	index@(_Z12matMulKernelPfS_S_i)
        /*0020*/ 	.word	0x00000000
.L_5:


//--------------------- .nv.compat                --------------------------
	.section	.nv.compat,"",@"SHT_CUDA_COMPAT_INFO"
	.align	4
        /*0000*/ 	.byte	0x02, 0x09, 0x00, 0x00, 0x02, 0x02, 0x01, 0x00, 0x02, 0x05, 0x05, 0x00, 0x03, 0x07, 0x01, 0x01
        /*0010*/ 	.byte	0x02, 0x03, 0x00, 0x00, 0x02, 0x06, 0x01, 0x00, 0x04, 0x0b, 0x08, 0x00, 0x09, 0x00, 0x00, 0x00
        /*0020*/ 	.byte	0x00, 0x00, 0x00, 0x00


//--------------------- .nv.info._Z12matMulKernelPfS_S_i --------------------------
	.section	.nv.info._Z12matMulKernelPfS_S_i,"",@"SHT_CUDA_INFO"
	.sectionflags	@""
	.align	4


	//----- nvinfo : EIATTR_CUDA_API_VERSION
	.align		4
        /*0000*/ 	.byte	0x04, 0x37
        /*0002*/ 	.short	(.L_7 - .L_6)
.L_6:
        /*0004*/ 	.word	0x00000082


	//----- nvinfo : EIATTR_KPARAM_INFO
	.align		4
.L_7:
        /*0008*/ 	.byte	0x04, 0x17
        /*000a*/ 	.short	(.L_9 - .L_8)
.L_8:
        /*000c*/ 	.word	0x00000000
        /*0010*/ 	.short	0x0003
        /*0012*/ 	.short	0x0018
        /*0014*/ 	.byte	0x00, 0xf0, 0x11, 0x00


	//----- nvinfo : EIATTR_KPARAM_INFO
	.align		4
.L_9:
        /*0018*/ 	.byte	0x04, 0x17
        /*001a*/ 	.short	(.L_11 - .L_10)
.L_10:
        /*001c*/ 	.word	0x00000000
        /*0020*/ 	.short	0x0002
        /*0022*/ 	.short	0x0010
        /*0024*/ 	.byte	0x00, 0xf5, 0x21, 0x00


	//----- nvinfo : EIATTR_KPARAM_INFO
	.align		4
.L_11:
        /*0028*/ 	.byte	0x04, 0x17
        /*002a*/ 	.short	(.L_13 - .L_12)
.L_12:
        /*002c*/ 	.word	0x00000000
        /*0030*/ 	.short	0x0001
        /*0032*/ 	.short	0x0008
        /*0034*/ 	.byte	0x00, 0xf5, 0x21, 0x00


	//----- nvinfo : EIATTR_KPARAM_INFO
	.align		4
.L_13:
        /*0038*/ 	.byte	0x04, 0x17
        /*003a*/ 	.short	(.L_15 - .L_14)
.L_14:
        /*003c*/ 	.word	0x00000000
        /*0040*/ 	.short	0x0000
        /*0042*/ 	.short	0x0000
        /*0044*/ 	.byte	0x00, 0xf5, 0x21, 0x00


	//----- nvinfo : EIATTR_SPARSE_MMA_MASK
	.align		4
.L_15:
        /*0048*/ 	.byte	0x03, 0x50
        /*004a*/ 	.short	0x0000


	//----- nvinfo : EIATTR_MAXREG_COUNT
	.align		4
        /*004c*/ 	.byte	0x03, 0x1b
        /*004e*/ 	.short	0x00ff


	//----- nvinfo : EIATTR_NUM_BARRIERS
	.align		4
        /*0050*/ 	.byte	0x02, 0x4c
        /*0052*/ 	.byte	0x01
	.zero		1


	//----- nvinfo : EIATTR_MERCURY_ISA_VERSION
	.align		4
        /*0054*/ 	.byte	0x03, 0x5f
        /*0056*/ 	.short	0x0101


	//----- nvinfo : EIATTR_VRC_CTA_INIT_COUNT
	.align		4
        /*0058*/ 	.byte	0x02, 0x4a
	.zero		1
	.zero		1


	//----- nvinfo : EIATTR_EXIT_INSTR_OFFSETS
	.align		4
        /*005c*/ 	.byte	0x04, 0x1c
        /*005e*/ 	.short	(.L_17 - .L_16)


	//   ....[0]....
.L_16:
        /*0060*/ 	.word	0x000012a0


	//----- nvinfo : EIATTR_CBANK_PARAM_SIZE
	.align		4
.L_17:
        /*0064*/ 	.byte	0x03, 0x19
        /*0066*/ 	.short	0x001c


	//----- nvinfo : EIATTR_PARAM_CBANK
	.align		4
        /*0068*/ 	.byte	0x04, 0x0a
        /*006a*/ 	.short	(.L_19 - .L_18)
	.align		4
.L_18:
        /*006c*/ 	.word	index@(.nv.constant0._Z12matMulKernelPfS_S_i)
        /*0070*/ 	.short	0x0380
        /*0072*/ 	.short	0x001c


	//----- nvinfo : EIATTR_SW_WAR
	.align		4
.L_19:
        /*0074*/ 	.byte	0x04, 0x36
        /*0076*/ 	.short	(.L_21 - .L_20)
.L_20:
        /*0078*/ 	.word	0x00000008
.L_21:


//--------------------- .nv.callgraph             --------------------------
	.section	.nv.callgraph,"",@"SHT_CUDA_CALLGRAPH"
	.align	4
	.sectionentsize	8
	.align		4
        /*0000*/ 	.word	0x00000000
	.align		4
        /*0004*/ 	.word	0xffffffff
	.align		4
        /*0008*/ 	.word	0x00000000
	.align		4
        /*000c*/ 	.word	0xfffffffe
	.align		4
        /*0010*/ 	.word	0x00000000
	.align		4
        /*0014*/ 	.word	0xfffffffd
	.align		4
        /*0018*/ 	.word	0x00000000
	.align		4
        /*001c*/ 	.word	0xfffffffc


//--------------------- .text._Z12matMulKernelPfS_S_i --------------------------
	.section	.text._Z12matMulKernelPfS_S_i,"ax",@progbits
	.align	128
        .global         _Z12matMulKernelPfS_S_i
        .type           _Z12matMulKernelPfS_S_i,@function
        .size           _Z12matMulKernelPfS_S_i,(.L_x_6 - _Z12matMulKernelPfS_S_i)
        .other          _Z12matMulKernelPfS_S_i,@"STO_CUDA_ENTRY STV_DEFAULT"
_Z12matMulKernelPfS_S_i:
.text._Z12matMulKernelPfS_S_i:
[----:B------:R-:W-:Y:S08]  /*0000*/  LDC R1, c[0x0][0x37c] ;  /* 0x0000df00ff017b82 */ /* 0x000ff00000000800 */
[----:B------:R-:W0:Y:S01]  /*0010*/  LDC R3, c[0x0][0x398] ;  /* 0x0000e600ff037b82 */ /* 0x000e220000000800 */
[----:B------:R-:W1:Y:S01]  /*0020*/  S2R R5, SR_CTAID.Y ;  /* 0x0000000000057919 */ /* 0x000e620000002600 */
[----:B------:R-:W2:Y:S01]  /*0030*/  LDCU.64 UR8, c[0x0][0x358] ;  /* 0x00006b00ff0877ac */ /* 0x000ea20008000a00 */
[----:B------:R-:W-:Y:S01]  /*0040*/  HFMA2 R15, -RZ, RZ, 0, 0 ;  /* 0x00000000ff0f7431 */ /* 0x000fe200000001ff */
[----:B------:R-:W1:Y:S01]  /*0050*/  S2R R0, SR_TID.Y ;  /* 0x0000000000007919 */ /* 0x000e620000002200 */
[----:B------:R-:W3:Y:S01]  /*0060*/  S2R R14, SR_CTAID.X ;  /* 0x00000000000e7919 */ /* 0x000ee20000002500 */
[----:B------:R-:W3:Y:S01]  /*0070*/  S2R R25, SR_TID.X ;  /* 0x0000000000197919 */ /* 0x000ee20000002100 */
[----:B0-----:R-:W-:-:S02]  /*0080*/  ISETP.GE.AND P0, PT, R3, 0x2, PT ;  /* 0x000000020300780c */ /* 0x001fc40003f06270 */
[----:B-1----:R-:W-:Y:S02]  /*0090*/  LEA R4, R5, R0, 0x1 ;  /* 0x0000000005047211 */ /* 0x002fe400078e08ff */
[----:B---3--:R-:W-:-:S09]  /*00a0*/  LEA R6, R14, R25, 0x1 ;  /* 0x000000190e067211 */ /* 0x008fd200078e08ff */
[----:B--2---:R-:W-:Y:S05]  /*00b0*/  @!P0 BRA `(.L_x_0) ;  /* 0x0000001000688947 */ /* 0x004fea0003800000 */
[----:B------:R-:W0:Y:S01]  /*00c0*/  S2UR UR6, SR_CgaCtaId ;  /* 0x00000000000679c3 */ /* 0x000e220000008800 */
[-C--:B------:R-:W-:Y:S01]  /*00d0*/  LEA.HI R5, R3, R3.reuse, RZ, 0x1 ;  /* 0x0000000303057211 */ /* 0x080fe200078f08ff */
[----:B------:R-:W-:Y:S01]  /*00e0*/  UMOV UR4, 0x400 ;  /* 0x0000040000047882 */ /* 0x000fe20000000000 */
[----:B------:R-:W-:Y:S01]  /*00f0*/  IMAD R7, R4, R3, R25 ;  /* 0x0000000304077224 */ /* 0x000fe200078e0219 */
[----:B------:R-:W-:Y:S01]  /*0100*/  UIADD3 UR5, UPT, UPT, UR4, 0x10, URZ ;  /* 0x0000001004057890 */ /* 0x000fe2000fffe0ff */
[----:B------:R-:W-:Y:S02]  /*0110*/  SHF.R.S32.HI R5, RZ, 0x1, R5 ;  /* 0x00000001ff057819 */ /* 0x000fe40000011405 */
[----:B------:R-:W-:Y:S02]  /*0120*/  MOV R15, RZ ;  /* 0x000000ff000f7202 */ /* 0x000fe40000000f00 */
[----:B------:R-:W-:-:S04]  /*0130*/  IADD3 R2, PT, PT, R5, -0x1, RZ ;  /* 0xffffffff05027810 */ /* 0x000fc80007ffe0ff */
[----:B------:R-:W-:Y:S02]  /*0140*/  ISETP.GE.U32.AND P0, PT, R2, 0x7, PT ;  /* 0x000000070200780c */ /* 0x000fe40003f06070 */
[----:B------:R-:W-:Y:S01]  /*0150*/  MOV R2, RZ ;  /* 0x000000ff00027202 */ /* 0x000fe20000000f00 */
[----:B0-----:R-:W-:Y:S02]  /*0160*/  ULEA UR4, UR6, UR4, 0x18 ;  /* 0x0000000406047291 */ /* 0x001fe4000f8ec0ff */
[----:B------:R-:W-:-:S04]  /*0170*/  ULEA UR5, UR6, UR5, 0x18 ;  /* 0x0000000506057291 */ /* 0x000fc8000f8ec0ff */
[C---:B------:R-:W-:Y:S02]  /*0180*/  LEA R8, R0.reuse, UR4, 0x3 ;  /* 0x0000000400087c11 */ /* 0x040fe4000f8e18ff */
[C---:B------:R-:W-:Y:S02]  /*0190*/  LEA R9, R25.reuse, UR5, 0x2 ;  /* 0x0000000519097c11 */ /* 0x040fe4000f8e10ff */
[----:B------:R-:W-:Y:S02]  /*01a0*/  LEA R10, R25, R8, 0x2 ;  /* 0x00000008190a7211 */ /* 0x000fe400078e10ff */
[----:B------:R-:W-:Y:S01]  /*01b0*/  LEA R11, R0, R9, 0x3 ;  /* 0x00000009000b7211 */ /* 0x000fe200078e18ff */
[----:B------:R-:W-:Y:S06]  /*01c0*/  @!P0 BRA `(.L_x_1) ;  /* 0x00000008002c8947 */ /* 0x000fec0003800000 */
[C---:B------:R-:W-:Y:S01]  /*01d0*/  IADD3 R2, PT, PT, R0.reuse, 0xe, RZ ;  /* 0x0000000e00027810 */ /* 0x040fe20007ffe0ff */
[CCC-:B------:R-:W-:Y:S01]  /*01e0*/  IMAD R27, R0.reuse, R3.reuse, R25.reuse ;  /* 0x00000003001b7224 */ /* 0x1c0fe200078e0219 */
[C---:B------:R-:W-:Y:S02]  /*01f0*/  IADD3 R12, PT, PT, R0.reuse, 0xc, RZ ;  /* 0x0000000c000c7810 */ /* 0x040fe40007ffe0ff */
[----:B------:R-:W-:Y:S01]  /*0200*/  IADD3 R16, PT, PT, R0, 0xa, RZ ;  /* 0x0000000a00107810 */ /* 0x000fe20007ffe0ff */
[-CC-:B------:R-:W-:Y:S01]  /*0210*/  IMAD R13, R2, R3.reuse, R25.reuse ;  /* 0x00000003020d7224 */ /* 0x180fe200078e0219 */
        /* <DEDUP_REMOVED lines=8> */
[----:B------:R-:W-:Y:S01]  /*02a0*/  LOP3.LUT R12, R5, 0x3ffffff8, RZ, 0xc0, !PT ;  /* 0x3ffffff8050c7812 */ /* 0x000fe200078ec0ff */
[--C-:B------:R-:W-:Y:S01]  /*02b0*/  IMAD R23, R22, R3, R25.reuse ;  /* 0x0000000316177224 */ /* 0x100fe200078e0219 */
[----:B------:R-:W-:Y:S01]  /*02c0*/  LEA R34, R14, R27, 0x1 ;  /* 0x0000001b0e227211 */ /* 0x000fe200078e08ff */
[----:B------:R-:W-:Y:S01]  /*02d0*/  IMAD R25, R24, R3, R25 ;  /* 0x0000000318197224 */ /* 0x000fe200078e0219 */
[----:B------:R-:W-:-:S02]  /*02e0*/  LEA R24, R14, R13, 0x1 ;  /* 0x0000000d0e187211 */ /* 0x000fc400078e08ff */
[C---:B------:R-:W-:Y:S02]  /*02f0*/  LEA R16, R14.reuse, R15, 0x1 ;  /* 0x0000000f0e107211 */ /* 0x040fe400078e08ff */
[C---:B------:R-:W-:Y:S02]  /*0300*/  LEA R26, R14.reuse, R17, 0x1 ;  /* 0x000000110e1a7211 */ /* 0x040fe400078e08ff */
[C---:B------:R-:W-:Y:S02]  /*0310*/  LEA R28, R14.reuse, R19, 0x1 ;  /* 0x000000130e1c7211 */ /* 0x040fe400078e08ff */
[C---:B------:R-:W-:Y:S02]  /*0320*/  LEA R30, R14.reuse, R21, 0x1 ;  /* 0x000000150e1e7211 */ /* 0x040fe400078e08ff */
[C---:B------:R-:W-:Y:S02]  /*0330*/  LEA R32, R14.reuse, R23, 0x1 ;  /* 0x000000170e207211 */ /* 0x040fe400078e08ff */
[----:B------:R-:W-:-:S02]  /*0340*/  LEA R14, R14, R25, 0x1 ;  /* 0x000000190e0e7211 */ /* 0x000fc400078e08ff */
[----:B------:R-:W-:Y:S02]  /*0350*/  MOV R15, RZ ;  /* 0x000000ff000f7202 */ /* 0x000fe40000000f00 */
[----:B------:R-:W-:Y:S02]  /*0360*/  MOV R2, R7 ;  /* 0x0000000700027202 */ /* 0x000fe40000000f00 */
[----:B------:R-:W-:-:S07]  /*0370*/  IADD3 R13, PT, PT, -R12, RZ, RZ ;  /* 0x000000ff0c0d7210 */ /* 0x000fce0007ffe1ff */
.L_x_2:
[----:B------:R-:W0:Y:S08]  /*0380*/  LDC.64 R36, c[0x0][0x388] ;  /* 0x0000e200ff247b82 */ /* 0x000e300000000a00 */
[----:B------:R-:W1:Y:S01]  /*0390*/  LDC.64 R20, c[0x0][0x380] ;  /* 0x0000e000ff147b82 */ /* 0x000e620000000a00 */
[----:B0-----:R-:W-:-:S05]  /*03a0*/  IMAD.WIDE R36, R2, 0x4, R36 ;  /* 0x0000000402247825 */ /* 0x001fca00078e0224 */
[----:B------:R-:W2:Y:S01]  /*03b0*/  LDG.E R17, desc[UR8][R36.64] ;  /* 0x0000000824117981 */ /* 0x000ea2000c1e1900 */
[----:B-1----:R-:W-:-:S05]  /*03c0*/  IMAD.WIDE.U32 R22, R34, 0x4, R20 ;  /* 0x0000000422167825 */ /* 0x002fca00078e0014 */
[----:B------:R0:W3:Y:S02]  /*03d0*/  LDG.E R25, desc[UR8][R22.64] ;  /* 0x0000000816197981 */ /* 0x0000e4000c1e1900 */
[----:B0-----:R-:W-:Y:S02]  /*03e0*/  IMAD.WIDE.U32 R22, R14, 0x4, R20 ;  /* 0x000000040e167825 */ /* 0x001fe400078e0014 */
[----:B--2---:R-:W-:Y:S04]  /*03f0*/  STS [R10], R17 ;  /* 0x000000110a007388 */ /* 0x004fe80000000800 */
[----:B---3--:R-:W-:Y:S01]  /*0400*/  STS [R11], R25 ;  /* 0x000000190b007388 */ /* 0x008fe20000000800 */
[----:B------:R-:W-:Y:S06]  /*0410*/  BAR.SYNC.DEFER_BLOCKING 0x0 ;  /* 0x0000000000007b1d */ /* 0x000fec0000010000 */
[----:B------:R-:W-:Y:S04]  /*0420*/  LDS R27, [R9] ;  /* 0x00000000091b7984 */ /* 0x000fe80000000800 */
[----:B------:R-:W-:Y:S04]  /*0430*/  LDS R29, [R9+0x8] ;  /* 0x00000800091d7984 */ /* 0x000fe80000000800 */
[----:B------:R-:W0:Y:S01]  /*0440*/  LDS.64 R18, [R8] ;  /* 0x0000000008127984 */ /* 0x000e220000000a00 */
[----:B------:R-:W-:Y:S06]  /*0450*/  BAR.SYNC.DEFER_BLOCKING 0x0 ;  /* 0x0000000000007b1d */ /* 0x000fec0000010000 */
[----:B------:R-:W2:Y:S04]  /*0460*/  LDG.E R31, desc[UR8][R36.64+0x8] ;  /* 0x00000808241f7981 */ /* 0x000ea8000c1e1900 */
[----:B------:R1:W3:Y:S01]  /*0470*/  LDG.E R33, desc[UR8][R22.64] ;  /* 0x0000000816217981 */ /* 0x0002e2000c1e1900 */
[----:B0-----:R-:W-:-:S04]  /*0480*/  FFMA R18, R18, R27, R15 ;  /* 0x0000001b12127223 */ /* 0x001fc8000000000f */
[----:B------:R-:W-:Y:S01]  /*0490*/  FFMA R29, R29, R19, R18 ;  /* 0x000000131d1d7223 */ /* 0x000fe20000000012 */
[----:B-1----:R-:W-:Y:S01]  /*04a0*/  IMAD.WIDE.U32 R22, R32, 0x4, R20 ;  /* 0x0000000420167825 */ /* 0x002fe200078e0014 */
        /* <DEDUP_REMOVED lines=47> */
[--C-:B-1----:R-:W-:Y:S01]  /*07a0*/  IMAD.WIDE.U32 R22, R16, 0x4, R20.reuse ;  /* 0x0000000410167825 */ /* 0x102fe200078e0014 */
        /* <DEDUP_REMOVED lines=8> */
[----:B------:R1:W3:Y:S02]  /*0830*/  LDG.E R27, desc[UR8][R22.64] ;  /* 0x00000008161b7981 */ /* 0x0002e4000c1e1900 */
[----:B-1----:R-:W-:-:S02]  /*0840*/  IMAD.WIDE.U32 R22, R24, 0x4, R20 ;  /* 0x0000000418167825 */ /* 0x002fc400078e0014 */
[----:B--2---:R-:W-:Y:S04]  /*0850*/  STS [R10], R35 ;  /* 0x000000230a007388 */ /* 0x004fe80000000800 */
[----:B---3--:R-:W-:Y:S01]  /*0860*/  STS [R11], R27 ;  /* 0x0000001b0b007388 */ /* 0x008fe20000000800 */
[----:B------:R-:W-:Y:S06]  /*0870*/  BAR.SYNC.DEFER_BLOCKING 0x0 ;  /* 0x0000000000007b1d */ /* 0x000fec0000010000 */
[----:B------:R-:W-:Y:S04]  /*0880*/  LDS R29, [R9] ;  /* 0x00000000091d7984 */ /* 0x000fe80000000800 */
[----:B------:R-:W-:Y:S04]  /*0890*/  LDS R27, [R9+0x8] ;  /* 0x00000800091b7984 */ /* 0x000fe80000000800 */
[----:B------:R-:W1:Y:S01]  /*08a0*/  LDS.64 R20, [R8] ;  /* 0x0000000008147984 */ /* 0x000e620000000a00 */
[----:B------:R-:W-:Y:S06]  /*08b0*/  BAR.SYNC.DEFER_BLOCKING 0x0 ;  /* 0x0000000000007b1d */ /* 0x000fec0000010000 */
[----:B------:R-:W2:Y:S04]  /*08c0*/  LDG.E R37, desc[UR8][R36.64+0x38] ;  /* 0x0000380824257981 */ /* 0x000ea8000c1e1900 */
[----:B------:R-:W3:Y:S01]  /*08d0*/  LDG.E R22, desc[UR8][R22.64] ;  /* 0x0000000816167981 */ /* 0x000ee2000c1e1900 */
[----:B0-----:R-:W-:Y:S01]  /*08e0*/  FFMA R18, R18, R17, R15 ;  /* 0x0000001112127223 */ /* 0x001fe2000000000f */
[----:B------:R-:W-:-:S03]  /*08f0*/  IADD3 R13, PT, PT, R13, 0x8, RZ ;  /* 0x000000080d0d7810 */ /* 0x000fc60007ffe0ff */
[----:B------:R-:W-:Y:S01]  /*0900*/  FFMA R19, R25, R19, R18 ;  /* 0x0000001319137223 */ /* 0x000fe20000000012 */
[----:B------:R-:W-:-:S03]  /*0910*/  ISETP.NE.AND P0, PT, R13, RZ, PT ;  /* 0x000000ff0d00720c */ /* 0x000fc60003f05270 */
[----:B-1----:R-:W-:-:S04]  /*0920*/  FFMA R20, R20, R29, R19 ;  /* 0x0000001d14147223 */ /* 0x002fc80000000013 */
[----:B------:R-:W-:Y:S01]  /*0930*/  FFMA R21, R27, R21, R20 ;  /* 0x000000151b157223 */ /* 0x000fe20000000014 */
[----:B------:R-:W-:Y:S02]  /*0940*/  IADD3 R2, PT, PT, R2, 0x10, RZ ;  /* 0x0000001002027810 */ /* 0x000fe40007ffe0ff */
[C---:B------:R-:W-:Y:S02]  /*0950*/  LEA R34, R3.reuse, R34, 0x4 ;  /* 0x0000002203227211 */ /* 0x040fe400078e20ff */
[C---:B------:R-:W-:Y:S02]  /*0960*/  LEA R14, R3.reuse, R14, 0x4 ;  /* 0x0000000e030e7211 */ /* 0x040fe400078e20ff */
[C---:B------:R-:W-:Y:S02]  /*0970*/  LEA R32, R3.reuse, R32, 0x4 ;  /* 0x0000002003207211 */ /* 0x040fe400078e20ff */
[C---:B------:R-:W-:Y:S02]  /*0980*/  LEA R30, R3.reuse, R30, 0x4 ;  /* 0x0000001e031e7211 */ /* 0x040fe400078e20ff */
[----:B------:R-:W-:-:S02]  /*0990*/  LEA R28, R3, R28, 0x4 ;  /* 0x0000001c031c7211 */ /* 0x000fc400078e20ff */
[C---:B------:R-:W-:Y:S02]  /*09a0*/  LEA R26, R3.reuse, R26, 0x4 ;  /* 0x0000001a031a7211 */ /* 0x040fe400078e20ff */
[C---:B------:R-:W-:Y:S02]  /*09b0*/  LEA R24, R3.reuse, R24, 0x4 ;  /* 0x0000001803187211 */ /* 0x040fe400078e20ff */
[----:B------:R-:W-:Y:S01]  /*09c0*/  LEA R16, R3, R16, 0x4 ;  /* 0x0000001003107211 */ /* 0x000fe200078e20ff */
[----:B--2---:R-:W-:Y:S04]  /*09d0*/  STS [R10], R37 ;  /* 0x000000250a007388 */ /* 0x004fe80000000800 */
[----:B---3--:R-:W-:Y:S01]  /*09e0*/  STS [R11], R22 ;  /* 0x000000160b007388 */ /* 0x008fe20000000800 */
[----:B------:R-:W-:Y:S06]  /*09f0*/  BAR.SYNC.DEFER_BLOCKING 0x0 ;  /* 0x0000000000007b1d */ /* 0x000fec0000010000 */
[----:B------:R-:W-:Y:S04]  /*0a00*/  LDS R33, [R9] ;  /* 0x0000000009217984 */ /* 0x000fe80000000800 */
[----:B------:R-:W0:Y:S04]  /*0a10*/  LDS.64 R22, [R8] ;  /* 0x0000000008167984 */ /* 0x000e280000000a00 */
[----:B------:R-:W1:Y:S01]  /*0a20*/  LDS R31, [R9+0x8] ;  /* 0x00000800091f7984 */ /* 0x000e620000000800 */
[----:B0-----:R-:W-:-:S04]  /*0a30*/  FFMA R22, R22, R33, R21 ;  /* 0x0000002116167223 */ /* 0x001fc80000000015 */
[----:B-1----:R-:W-:Y:S01]  /*0a40*/  FFMA R15, R31, R23, R22 ;  /* 0x000000171f0f7223 */ /* 0x002fe20000000016 */
[----:B------:R-:W-:Y:S06]  /*0a50*/  BAR.SYNC.DEFER_BLOCKING 0x0 ;  /* 0x0000000000007b1d */ /* 0x000fec0000010000 */
[----:B------:R-:W-:Y:S05]  /*0a60*/  @P0 BRA `(.L_x_2) ;  /* 0xfffffff800440947 */ /* 0x000fea000383ffff */
[----:B------:R-:W-:-:S07]  /*0a70*/  MOV R2, R12 ;  /* 0x0000000c00027202 */ /* 0x000fce0000000f00 */
.L_x_1:
[----:B------:R-:W-:-:S13]  /*0a80*/  LOP3.LUT P0, R12, R5, 0x7, RZ, 0xc0, !PT ;  /* 0x00000007050c7812 */ /* 0x000fda000780c0ff */
[----:B------:R-:W-:Y:S05]  /*0a90*/  @!P0 BRA `(.L_x_0) ;  /* 0x0000000400f08947 */ /* 0x000fea0003800000 */
[----:B------:R-:W-:Y:S02]  /*0aa0*/  ISETP.GE.U32.AND P0, PT, R12, 0x4, PT ;  /* 0x000000040c00780c */ /* 0x000fe40003f06070 */
[----:B------:R-:W-:-:S04]  /*0ab0*/  LOP3.LUT R31, R5, 0x3, RZ, 0xc0, !PT ;  /* 0x00000003051f7812 */ /* 0x000fc800078ec0ff */
[----:B------:R-:W-:-:S07]  /*0ac0*/  ISETP.NE.AND P1, PT, R31, RZ, PT ;  /* 0x000000ff1f00720c */ /* 0x000fce0003f25270 */
[----:B------:R-:W-:Y:S06]  /*0ad0*/  @!P0 BRA `(.L_x_3) ;  /* 0x0000000000f88947 */ /* 0x000fec0003800000 */
[----:B------:R-:W0:Y:S01]  /*0ae0*/  LDC.64 R12, c[0x0][0x388] ;  /* 0x0000e200ff0c7b82 */ /* 0x000e220000000a00 */
[C---:B------:R-:W-:Y:S02]  /*0af0*/  LEA R27, R2.reuse, R0, 0x1 ;  /* 0x00000000021b7211 */ /* 0x040fe400078e08ff */
[----:B------:R-:W-:-:S03]  /*0b00*/  LEA R17, R2, R7, 0x1 ;  /* 0x0000000702117211 */ /* 0x000fc600078e08ff */
[----:B------:R-:W-:Y:S02]  /*0b10*/  IMAD R19, R27, R3, R6 ;  /* 0x000000031b137224 */ /* 0x000fe400078e0206 */
[----:B------:R-:W1:Y:S01]  /*0b20*/  LDC.64 R20, c[0x0][0x380] ;  /* 0x0000e000ff147b82 */ /* 0x000e620000000a00 */
[----:B0-----:R-:W-:-:S05]  /*0b30*/  IMAD.WIDE R12, R17, 0x4, R12 ;  /* 0x00000004110c7825 */ /* 0x001fca00078e020c */
[----:B------:R-:W2:Y:S01]  /*0b40*/  LDG.E R23, desc[UR8][R12.64] ;  /* 0x000000080c177981 */ /* 0x000ea2000c1e1900 */
[----:B-1----:R-:W-:-:S06]  /*0b50*/  IMAD.WIDE.U32 R18, R19, 0x4, R20 ;  /* 0x0000000413127825 */ /* 0x002fcc00078e0014 */
[----:B------:R-:W3:Y:S01]  /*0b60*/  LDG.E R18, desc[UR8][R18.64] ;  /* 0x0000000812127981 */ /* 0x000ee2000c1e1900 */
[----:B------:R-:W-:-:S05]  /*0b70*/  IADD3 R14, PT, PT, R27, 0x2, RZ ;  /* 0x000000021b0e7810 */ /* 0x000fca0007ffe0ff */
[----:B------:R-:W-:-:S04]  /*0b80*/  IMAD R25, R14, R3, R6 ;  /* 0x000000030e197224 */ /* 0x000fc800078e0206 */
[----:B------:R-:W-:Y:S01]  /*0b90*/  IMAD.WIDE.U32 R24, R25, 0x4, R20 ;  /* 0x0000000419187825 */ /* 0x000fe200078e0014 */
[----:B--2---:R0:W-:Y:S04]  /*0ba0*/  STS [R10], R23 ;  /* 0x000000170a007388 */ /* 0x0041e80000000800 */
        /* <DEDUP_REMOVED lines=8> */
[----:B------:R-:W-:-:S05]  /*0c30*/  IADD3 R19, PT, PT, R27, 0x4, RZ ;  /* 0x000000041b137810 */ /* 0x000fca0007ffe0ff */
[----:B------:R-:W-:-:S04]  /*0c40*/  IMAD R19, R19, R3, R6 ;  /* 0x0000000313137224 */ /* 0x000fc800078e0206 */
[----:B0-----:R-:W-:Y:S01]  /*0c50*/  IMAD.WIDE.U32 R22, R19, 0x4, R20 ;  /* 0x0000000413167825 */ /* 0x001fe200078e0014 */
        /* <DEDUP_REMOVED lines=8> */
[----:B------:R-:W3:Y:S01]  /*0ce0*/  LDG.E R22, desc[UR8][R22.64] ;  /* 0x0000000816167981 */ /* 0x000ee2000c1e1900 */
[----:B------:R-:W-:-:S05]  /*0cf0*/  IADD3 R27, PT, PT, R27, 0x6, RZ ;  /* 0x000000061b1b7810 */ /* 0x000fca0007ffe0ff */
[----:B------:R-:W-:-:S04]  /*0d00*/  IMAD R25, R27, R3, R6 ;  /* 0x000000031b197224 */ /* 0x000fc800078e0206 */
[----:B------:R-:W-:Y:S01]  /*0d10*/  IMAD.WIDE.U32 R24, R25, 0x4, R20 ;  /* 0x0000000419187825 */ /* 0x000fe200078e0014 */
[----:B--2---:R-:W-:Y:S04]  /*0d20*/  STS [R10], R35 ;  /* 0x000000230a007388 */ /* 0x004fe80000000800 */
[----:B---3--:R-:W-:Y:S01]  /*0d30*/  STS [R11], R22 ;  /* 0x000000160b007388 */ /* 0x008fe20000000800 */
[----:B------:R-:W-:Y:S06]  /*0d40*/  BAR.SYNC.DEFER_BLOCKING 0x0 ;  /* 0x0000000000007b1d */ /* 0x000fec0000010000 */
[----:B------:R-:W-:Y:S04]  /*0d50*/  LDS R27, [R9] ;  /* 0x00000000091b7984 */ /* 0x000fe80000000800 */
[----:B------:R-:W-:Y:S04]  /*0d60*/  LDS R30, [R9+0x8] ;  /* 0x00000800091e7984 */ /* 0x000fe80000000800 */
[----:B------:R-:W2:Y:S01]  /*0d70*/  LDS.64 R20, [R8] ;  /* 0x0000000008147984 */ /* 0x000ea20000000a00 */
[----:B------:R-:W-:Y:S06]  /*0d80*/  BAR.SYNC.DEFER_BLOCKING 0x0 ;  /* 0x0000000000007b1d */ /* 0x000fec0000010000 */
[----:B------:R-:W3:Y:S04]  /*0d90*/  LDG.E R13, desc[UR8][R12.64+0x18] ;  /* 0x000018080c0d7981 */ /* 0x000ee8000c1e1900 */
[----:B------:R-:W4:Y:S01]  /*0da0*/  LDG.E R24, desc[UR8][R24.64] ;  /* 0x0000000818187981 */ /* 0x000f22000c1e1900 */
[----:B-1----:R-:W-:-:S04]  /*0db0*/  FFMA R15, R16, R14, R15 ;  /* 0x0000000e100f7223 */ /* 0x002fc8000000000f */
[----:B------:R-:W-:-:S04]  /*0dc0*/  FFMA R15, R26, R17, R15 ;  /* 0x000000111a0f7223 */ /* 0x000fc8000000000f */
[----:B0-----:R-:W-:-:S04]  /*0dd0*/  FFMA R15, R18, R29, R15 ;  /* 0x0000001d120f7223 */ /* 0x001fc8000000000f */
[----:B------:R-:W-:-:S04]  /*0de0*/  FFMA R15, R28, R19, R15 ;  /* 0x000000131c0f7223 */ /* 0x000fc8000000000f */
[----:B--2---:R-:W-:-:S04]  /*0df0*/  FFMA R15, R20, R27, R15 ;  /* 0x0000001b140f7223 */ /* 0x004fc8000000000f */
[----:B------:R-:W-:Y:S01]  /*0e00*/  FFMA R15, R30, R21, R15 ;  /* 0x000000151e0f7223 */ /* 0x000fe2000000000f */
[----:B------:R-:W-:-:S04]  /*0e10*/  LEA R2, R2, -R2, 0x1 ;  /* 0x8000000202027211 */ /* 0x000fc800078e08ff */
[----:B------:R-:W-:Y:S01]  /*0e20*/  IADD3 R2, PT, PT, R2, 0x4, RZ ;  /* 0x0000000402027810 */ /* 0x000fe20007ffe0ff */
[----:B---3--:R-:W-:Y:S04]  /*0e30*/  STS [R10], R13 ;  /* 0x0000000d0a007388 */ /* 0x008fe80000000800 */
[----:B----4-:R-:W-:Y:S01]  /*0e40*/  STS [R11], R24 ;  /* 0x000000180b007388 */ /* 0x010fe20000000800 */
[----:B------:R-:W-:Y:S06]  /*0e50*/  BAR.SYNC.DEFER_BLOCKING 0x0 ;  /* 0x0000000000007b1d */ /* 0x000fec0000010000 */
[----:B------:R-:W-:Y:S04]  /*0e60*/  LDS R32, [R9] ;  /* 0x0000000009207984 */ /* 0x000fe80000000800 */
[----:B------:R-:W0:Y:S04]  /*0e70*/  LDS.64 R22, [R8] ;  /* 0x0000000008167984 */ /* 0x000e280000000a00 */
[----:B------:R-:W1:Y:S01]  /*0e80*/  LDS R33, [R9+0x8] ;  /* 0x0000080009217984 */ /* 0x000e620000000800 */
[----:B0-----:R-:W-:-:S04]  /*0e90*/  FFMA R22, R22, R32, R15 ;  /* 0x0000002016167223 */ /* 0x001fc8000000000f */
[----:B-1----:R-:W-:Y:S01]  /*0ea0*/  FFMA R15, R33, R23, R22 ;  /* 0x00000017210f7223 */ /* 0x002fe20000000016 */
[----:B------:R-:W-:Y:S06]  /*0eb0*/  BAR.SYNC.DEFER_BLOCKING 0x0 ;  /* 0x0000000000007b1d */ /* 0x000fec0000010000 */
.L_x_3:
[----:B------:R-:W-:Y:S05]  /*0ec0*/  @!P1 BRA `(.L_x_0) ;  /* 0x0000000000e49947 */ /* 0x000fea0003800000 */
[----:B------:R-:W-:Y:S02]  /*0ed0*/  ISETP.NE.AND P0, PT, R31, 0x1, PT ;  /* 0x000000011f00780c */ /* 0x000fe40003f05270 */
[----:B------:R-:W-:-:S04]  /*0ee0*/  LOP3.LUT R5, R5, 0x1, RZ, 0xc0, !PT ;  /* 0x0000000105057812 */ /* 0x000fc800078ec0ff */
[----:B------:R-:W-:-:S07]  /*0ef0*/  ISETP.NE.U32.AND P1, PT, R5, 0x1, PT ;  /* 0x000000010500780c */ /* 0x000fce0003f25070 */
        /* <DEDUP_REMOVED lines=22> */
[----:B0-----:R-:W-:-:S04]  /*1060*/  FFMA R14, R16, R14, R15 ;  /* 0x0000000e100e7223 */ /* 0x001fc8000000000f */
[----:B------:R-:W-:Y:S01]  /*1070*/  FFMA R17, R23, R17, R14 ;  /* 0x0000001117117223 */ /* 0x000fe2000000000e */
[----:B------:R-:W-:-:S04]  /*1080*/  LEA R2, R2, -R2, 0x1 ;  /* 0x8000000202027211 */ /* 0x000fc800078e08ff */
[----:B------:R-:W-:Y:S01]  /*1090*/  IADD3 R2, PT, PT, R2, 0x2, RZ ;  /* 0x0000000202027810 */ /* 0x000fe20007ffe0ff */
        /* <DEDUP_REMOVED lines=9> */
.L_x_4:
[----:B------:R-:W-:Y:S05]  /*1130*/  @P1 BRA `(.L_x_0) ;  /* 0x0000000000481947 */ /* 0x000fea0003800000 */
[----:B------:R-:W0:Y:S01]  /*1140*/  LDC.64 R12, c[0x0][0x388] ;  /* 0x0000e200ff0c7b82 */ /* 0x000e220000000a00 */
[C---:B------:R-:W-:Y:S02]  /*1150*/  LEA R0, R2.reuse, R0, 0x1 ;  /* 0x0000000002007211 */ /* 0x040fe400078e08ff */
[----:B------:R-:W-:-:S03]  /*1160*/  LEA R7, R2, R7, 0x1 ;  /* 0x0000000702077211 */ /* 0x000fc600078e08ff */
[----:B------:R-:W-:Y:S02]  /*1170*/  IMAD R5, R0, R3, R6 ;  /* 0x0000000300057224 */ /* 0x000fe400078e0206 */
[----:B------:R-:W1:Y:S01]  /*1180*/  LDC.64 R16, c[0x0][0x380] ;  /* 0x0000e000ff107b82 */ /* 0x000e620000000a00 */
[----:B0-----:R-:W-:-:S06]  /*1190*/  IMAD.WIDE R12, R7, 0x4, R12 ;  /* 0x00000004070c7825 */ /* 0x001fcc00078e020c */
[----:B------:R-:W2:Y:S01]  /*11a0*/  LDG.E R13, desc[UR8][R12.64] ;  /* 0x000000080c0d7981 */ /* 0x000ea2000c1e1900 */
[----:B-1----:R-:W-:-:S06]  /*11b0*/  IMAD.WIDE.U32 R16, R5, 0x4, R16 ;  /* 0x0000000405107825 */ /* 0x002fcc00078e0010 */
[----:B------:R-:W3:Y:S04]  /*11c0*/  LDG.E R16, desc[UR8][R16.64] ;  /* 0x0000000810107981 */ /* 0x000ee8000c1e1900 */
        /* <DEDUP_REMOVED lines=9> */
.L_x_0:
[----:B------:R-:W0:Y:S01]  /*1260*/  LDC.64 R8, c[0x0][0x390] ;  /* 0x0000e400ff087b82 */ /* 0x000e220000000a00 */
[----:B------:R-:W-:-:S04]  /*1270*/  IMAD R3, R4, R3, R6 ;  /* 0x0000000304037224 */ /* 0x000fc800078e0206 */
[----:B0-----:R-:W-:-:S05]  /*1280*/  IMAD.WIDE R2, R3, 0x4, R8 ;  /* 0x0000000403027825 */ /* 0x001fca00078e0208 */
[----:B------:R-:W-:Y:S01]  /*1290*/  STG.E desc[UR8][R2.64], R15 ;  /* 0x0000000f02007986 */ /* 0x000fe2000c101908 */
[----:B------:R-:W-:Y:S05]  /*12a0*/  EXIT ;  /* 0x000000000000794d */ /* 0x000fea0003800000 */
.L_x_5:
[----:B------:R-:W-:-:S00]  /*12b0*/  BRA `(.L_x_5) ;  /* 0xfffffffc00fc7947 */ /* 0x000fc0000383ffff */
[----:B------:R-:W-:-:S00]  /*12c0*/  NOP ;  /* 0x0000000000007918 */ /* 0x000fc00000000000 */
        /* <DEDUP_REMOVED lines=11> */
.L_x_6:


//--------------------- .nv.shared._Z12matMulKernelPfS_S_i --------------------------
	.section	.nv.shared._Z12matMulKernelPfS_S_i,"aw",@nobits
	.sectionflags	@""
	.align	4
.nv.shared._Z12matMulKernelPfS_S_i:
	.zero		1056


//--------------------- .nv.shared.reserved.0     --------------------------
	.section	.nv.shared.reserved.0,"aw",@nobits
	.weak		__nv_reservedSMEM_offset_0_alias
	.size		__nv_reservedSMEM_offset_0_alias, 0, 64
	.other		__nv_reservedSMEM_offset_0_alias,@"STO_CUDA_RESERVED_SHARED STV_DEFAULT"
__nv_reservedSMEM_offset_0_alias:
	.zero		0
	.zero		64


//--------------------- .nv.constant0._Z12matMulKernelPfS_S_i --------------------------
	.section	.nv.constant0._Z12matMulKernelPfS_S_i,"a",@progbits
	.sectionflags	@""
	.align	4
.nv.constant0._Z12matMulKernelPfS_S_i:
	.zero		924


//--------------------- SYMBOLS --------------------------

	.type		.nv.reservedSmem.offset0,@object
	.size		.nv.reservedSmem.offset0,0x4
	.type		.nv.reservedSmem.cap,@object
	.size		.nv.reservedSmem.cap,0x4
